	.headerflags	@"EF_CUDA_TEXMODE_UNIFIED EF_CUDA_64BIT_ADDRESS EF_CUDA_ACCELERATORS EF_CUDA_SM90 EF_CUDA_VIRTUAL_SM(EF_CUDA_SM90)"
	.elftype	@"ET_EXEC"


//--------------------- .nv.info                  --------------------------
	.section	.nv.info,"",@"SHT_CUDA_INFO"
	.align	4


	//----- nvinfo : EIATTR_REGCOUNT
	.align		4
        /*0000*/ 	.byte	0x04, 0x2f
        /*0002*/ 	.short	(.L_1 - .L_0)
	.align		4
.L_0:
        /*0004*/ 	.word	index@(triton_poi_fused_addmm_relu_0)
        /*0008*/ 	.word	0x0000000c


	//----- nvinfo : EIATTR_MIN_STACK_SIZE
	.align		4
.L_1:
        /*000c*/ 	.byte	0x04, 0x12
        /*000e*/ 	.short	(.L_3 - .L_2)
	.align		4
.L_2:
        /*0010*/ 	.word	index@(triton_poi_fused_addmm_relu_0)
        /*0014*/ 	.word	0x00000000


	//----- nvinfo : EIATTR_FRAME_SIZE
	.align		4
.L_3:
        /*0018*/ 	.byte	0x04, 0x11
        /*001a*/ 	.short	(.L_5 - .L_4)
	.align		4
.L_4:
        /*001c*/ 	.word	index@(triton_poi_fused_addmm_relu_0)
        /*0020*/ 	.word	0x00000000


	//----- nvinfo : EIATTR_MIN_STACK_SIZE
	.align		4
.L_5:
        /*0024*/ 	.byte	0x04, 0x12
        /*0026*/ 	.short	(.L_7 - .L_6)
	.align		4
.L_6:
        /*0028*/ 	.word	index@(triton_poi_fused_addmm_relu_0)
        /*002c*/ 	.word	0x00000000
.L_7:


//--------------------- .nv.info.triton_poi_fused_addmm_relu_0 --------------------------
	.section	.nv.info.triton_poi_fused_addmm_relu_0,"",@"SHT_CUDA_INFO"
	.sectionflags	@""
	.align	4


	//----- nvinfo : EIATTR_CUDA_API_VERSION
	.align		4
        /*0000*/ 	.byte	0x04, 0x37
        /*0002*/ 	.short	(.L_9 - .L_8)
.L_8:
        /*0004*/ 	.word	0x0000007c


	//----- nvinfo : EIATTR_KPARAM_INFO
	.align		4
.L_9:
        /*0008*/ 	.byte	0x04, 0x17
        /*000a*/ 	.short	(.L_11 - .L_10)
.L_10:
        /*000c*/ 	.word	0x00000000
        /*0010*/ 	.short	0x0002
        /*0012*/ 	.short	0x0010
        /*0014*/ 	.byte	0x00, 0xf0, 0x11, 0x00


	//----- nvinfo : EIATTR_KPARAM_INFO
	.align		4
.L_11:
        /*0018*/ 	.byte	0x04, 0x17
        /*001a*/ 	.short	(.L_13 - .L_12)
.L_12:
        /*001c*/ 	.word	0x00000000
        /*0020*/ 	.short	0x0001
        /*0022*/ 	.short	0x0008
        /*0024*/ 	.byte	0x00, 0xf4, 0x21, 0x00


	//----- nvinfo : EIATTR_KPARAM_INFO
	.align		4
.L_13:
        /*0028*/ 	.byte	0x04, 0x17
        /*002a*/ 	.short	(.L_15 - .L_14)
.L_14:
        /*002c*/ 	.word	0x00000000
        /*0030*/ 	.short	0x0000
        /*0032*/ 	.short	0x0000
        /*0034*/ 	.byte	0x00, 0xf4, 0x21, 0x00


	//----- nvinfo : EIATTR_SPARSE_MMA_MASK
	.align		4
.L_15:
        /*0038*/ 	.byte	0x03, 0x50
        /*003a*/ 	.short	0x0000


	//----- nvinfo : EIATTR_MAXREG_COUNT
	.align		4
        /*003c*/ 	.byte	0x03, 0x1b
        /*003e*/ 	.short	0x00ff


	//----- nvinfo : EIATTR_EXIT_INSTR_OFFSETS
	.align		4
        /*0040*/ 	.byte	0x04, 0x1c
        /*0042*/ 	.short	(.L_17 - .L_16)


	//   ....[0]....
.L_16:
        /*0044*/ 	.word	0x000001a0


	//   ....[1]....
        /*0048*/ 	.word	0x000001c0


	//----- nvinfo : EIATTR_REQNTID
	.align		4
.L_17:
        /*004c*/ 	.byte	0x04, 0x10
        /*004e*/ 	.short	(.L_19 - .L_18)
.L_18:
        /*0050*/ 	.word	0x00000080
        /*0054*/ 	.word	0x00000001
        /*0058*/ 	.word	0x00000001


	//----- nvinfo : EIATTR_CBANK_PARAM_SIZE
	.align		4
.L_19:
        /*005c*/ 	.byte	0x03, 0x19
        /*005e*/ 	.short	0x0014


	//----- nvinfo : EIATTR_PARAM_CBANK
	.align		4
        /*0060*/ 	.byte	0x04, 0x0a
        /*0062*/ 	.short	(.L_21 - .L_20)
	.align		4
.L_20:
        /*0064*/ 	.word	index@(.nv.constant0.triton_poi_fused_addmm_relu_0)
        /*0068*/ 	.short	0x0210
        /*006a*/ 	.short	0x0014


	//----- nvinfo : EIATTR_SW_WAR
	.align		4
.L_21:
        /*006c*/ 	.byte	0x04, 0x36
        /*006e*/ 	.short	(.L_23 - .L_22)
.L_22:
        /*0070*/ 	.word	0x00000008
.L_23:


//--------------------- .nv.callgraph             --------------------------
	.section	.nv.callgraph,"",@"SHT_CUDA_CALLGRAPH"
	.align	4
	.sectionentsize	8
	.align		4
        /*0000*/ 	.word	0x00000000
	.align		4
        /*0004*/ 	.word	0xffffffff
	.align		4
        /*0008*/ 	.word	0x00000000
	.align		4
        /*000c*/ 	.word	0xfffffffe
	.align		4
        /*0010*/ 	.word	0x00000000
	.align		4
        /*0014*/ 	.word	0xfffffffd
	.align		4
        /*0018*/ 	.word	0x00000000
	.align		4
        /*001c*/ 	.word	0xfffffffc


//--------------------- .text.triton_poi_fused_addmm_relu_0 --------------------------
	.section	.text.triton_poi_fused_addmm_relu_0,"ax",@progbits
	.align	128
        .global         triton_poi_fused_addmm_relu_0
        .type           triton_poi_fused_addmm_relu_0,@function
        .size           triton_poi_fused_addmm_relu_0,(.L_x_1 - triton_poi_fused_addmm_relu_0)
        .other          triton_poi_fused_addmm_relu_0,@"STO_CUDA_ENTRY STV_DEFAULT"
triton_poi_fused_addmm_relu_0:
.text.triton_poi_fused_addmm_relu_0:
[----:B------:R-:W0:Y:S02]  /*0000*/  LDC R1, c[0x0][0x28] ;  /* 0x00000a00ff017b82 */ /* 0x000e240000000800 */
[----:B------:R-:W1:Y:S01]  /*0010*/  S2R R0, SR_TID.X ;  /* 0x0000000000007919 */ /* 0x000e620000002100 */
[----:B------:R-:W2:Y:S01]  /*0020*/  LDC.64 R2, c[0x0][0x210] ;  /* 0x00008400ff027b82 */ /* 0x000ea20000000a00 */
[----:B------:R-:W-:Y:S01]  /*0030*/  ULDC.64 UR4, c[0x0][0x208] ;  /* 0x0000820000047ab9 */ /* 0x000fe20000000a00 */
[----:B------:R-:W3:Y:S06]  /*0040*/  S2R R7, SR_CTAID.X ;  /* 0x0000000000077919 */ /* 0x000eec0000002500 */
[----:B------:R-:W4:Y:S01]  /*0050*/  LDC.64 R4, c[0x0][0x218] ;  /* 0x00008600ff047b82 */ /* 0x000f220000000a00 */
[----:B-1----:R-:W-:-:S05]  /*0060*/  IMAD.SHL.U32 R0, R0, 0x2, RZ ;  /* 0x0000000200007824 */ /* 0x002fca00078e00ff */
[----:B------:R-:W-:-:S05]  /*0070*/  LOP3.LUT R0, R0, 0xfe, RZ, 0xc0, !PT ;  /* 0x000000fe00007812 */ /* 0x000fca00078ec0ff */
[----:B---3--:R-:W-:-:S04]  /*0080*/  IMAD R7, R7, 0x100, R0 ;  /* 0x0000010007077824 */ /* 0x008fc800078e0200 */
[C---:B------:R-:W-:Y:S01]  /*0090*/  IMAD.HI R0, R7.reuse, 0x51eb851f, RZ ;  /* 0x51eb851f07007827 */ /* 0x040fe200078e02ff */
[----:B------:R-:W-:-:S03]  /*00a0*/  ISETP.GE.AND P2, PT, R7, 0x320, PT ;  /* 0x000003200700780c */ /* 0x000fc60003f46270 */
[----:B--2---:R-:W-:Y:S01]  /*00b0*/  IMAD.WIDE R2, R7, 0x4, R2 ;  /* 0x0000000407027825 */ /* 0x004fe200078e0202 */
[----:B------:R-:W-:-:S04]  /*00c0*/  SHF.R.U32.HI R9, RZ, 0x1f, R0 ;  /* 0x0000001fff097819 */ /* 0x000fc80000011600 */
[----:B------:R-:W-:-:S05]  /*00d0*/  LEA.HI.SX32 R0, R0, R9, 0x1a ;  /* 0x0000000900007211 */ /* 0x000fca00078fd2ff */
[----:B------:R-:W-:Y:S01]  /*00e0*/  IMAD R9, R0, -0xc8, R7 ;  /* 0xffffff3800097824 */ /* 0x000fe200078e0207 */
[----:B------:R-:W-:-:S03]  /*00f0*/  CS2R R6, SRZ ;  /* 0x0000000000067805 */ /* 0x000fc6000001ff00 */
[----:B----4-:R-:W-:Y:S01]  /*0100*/  IMAD.WIDE R4, R9, 0x4, R4 ;  /* 0x0000000409047825 */ /* 0x010fe200078e0204 */
[----:B------:R-:W-:Y:S02]  /*0110*/  CS2R R8, SRZ ;  /* 0x0000000000087805 */ /* 0x000fe4000001ff00 */
[----:B------:R-:W2:Y:S04]  /*0120*/  @!P2 LDG.E.64 R6, desc[UR4][R2.64] ;  /* 0x000000040206a981 */ /* 0x000ea8000c1e1b00 */
[----:B------:R-:W2:Y:S02]  /*0130*/  @!P2 LDG.E.EL.64 R8, desc[UR4][R4.64] ;  /* 0x000000040408a981 */ /* 0x000ea4000c2e1b00 */
[----:B--2---:R-:W-:Y:S01]  /*0140*/  FSETP.GEU.AND P0, PT, R6, -R8, PT ;  /* 0x800000080600720b */ /* 0x004fe20003f0e000 */
[----:B------:R-:W-:Y:S01]  /*0150*/  FADD R6, R8, R6 ;  /* 0x0000000608067221 */ /* 0x000fe20000000000 */
[----:B------:R-:W-:Y:S01]  /*0160*/  FADD R0, R9, R7 ;  /* 0x0000000709007221 */ /* 0x000fe20000000000 */
[----:B------:R-:W-:-:S03]  /*0170*/  FSETP.GEU.AND P1, PT, R7, -R9, PT ;  /* 0x800000090700720b */ /* 0x000fc60003f2e000 */
[----:B------:R-:W-:Y:S02]  /*0180*/  FSEL R6, R6, RZ, P0 ;  /* 0x000000ff06067208 */ /* 0x000fe40000000000 */
[----:B------:R-:W-:Y:S01]  /*0190*/  FSEL R7, R0, RZ, P1 ;  /* 0x000000ff00077208 */ /* 0x000fe20000800000 */
[----:B------:R-:W-:Y:S07]  /*01a0*/  @P2 EXIT ;  /* 0x000000000000294d */ /* 0x000fee0003800000 */
[----:B------:R-:W-:Y:S01]  /*01b0*/  STG.E.64 desc[UR4][R2.64], R6 ;  /* 0x0000000602007986 */ /* 0x000fe2000c101b04 */
[----:B------:R-:W-:Y:S05]  /*01c0*/  EXIT ;  /* 0x000000000000794d */ /* 0x000fea0003800000 */
.L_x_0:
[----:B------:R-:W-:-:S00]  /*01d0*/  BRA `(.L_x_0) ;  /* 0xfffffffc00fc7947 */ /* 0x000fc0000383ffff */
[----:B------:R-:W-:-:S00]  /*01e0*/  NOP ;  /* 0x0000000000007918 */ /* 0x000fc00000000000 */
        /* <DEDUP_REMOVED lines=9> */
.L_x_1:


//--------------------- .nv.constant0.triton_poi_fused_addmm_relu_0 --------------------------
	.section	.nv.constant0.triton_poi_fused_addmm_relu_0,"a",@progbits
	.sectionflags	@""
	.align	4
.nv.constant0.triton_poi_fused_addmm_relu_0:
	.zero		548
